	.headerflags	@"EF_CUDA_TEXMODE_UNIFIED EF_CUDA_64BIT_ADDRESS EF_CUDA_ACCELERATORS EF_CUDA_SM90 EF_CUDA_VIRTUAL_SM(EF_CUDA_SM90)"
	.elftype	@"ET_EXEC"


//--------------------- .nv.info                  --------------------------
	.section	.nv.info,"",@"SHT_CUDA_INFO"
	.align	4


	//----- nvinfo : EIATTR_REGCOUNT
	.align		4
        /*0000*/ 	.byte	0x04, 0x2f
        /*0002*/ 	.short	(.L_3 - .L_2)
	.align		4
.L_2:
        /*0004*/ 	.word	index@(triton_poi_fused__native_batch_norm_legit_no_training_relu_threshold_backward_15)
        /*0008*/ 	.word	0x0000001e


	//----- nvinfo : EIATTR_MIN_STACK_SIZE
	.align		4
.L_3:
        /*000c*/ 	.byte	0x04, 0x12
        /*000e*/ 	.short	(.L_5 - .L_4)
	.align		4
.L_4:
        /*0010*/ 	.word	index@(triton_poi_fused__native_batch_norm_legit_no_training_relu_threshold_backward_15)
        /*0014*/ 	.word	0x00000000


	//----- nvinfo : EIATTR_FRAME_SIZE
	.align		4
.L_5:
        /*0018*/ 	.byte	0x04, 0x11
        /*001a*/ 	.short	(.L_7 - .L_6)
	.align		4
.L_6:
        /*001c*/ 	.word	index@(triton_poi_fused__native_batch_norm_legit_no_training_relu_threshold_backward_15)
        /*0020*/ 	.word	0x00000000


	//----- nvinfo : EIATTR_MIN_STACK_SIZE
	.align		4
.L_7:
        /*0024*/ 	.byte	0x04, 0x12
        /*0026*/ 	.short	(.L_9 - .L_8)
	.align		4
.L_8:
        /*0028*/ 	.word	index@(triton_poi_fused__native_batch_norm_legit_no_training_relu_threshold_backward_15)
        /*002c*/ 	.word	0x00000000
.L_9:


//--------------------- .nv.info.triton_poi_fused__native_batch_norm_legit_no_training_relu_threshold_backward_15 --------------------------
	.section	.nv.info.triton_poi_fused__native_batch_norm_legit_no_training_relu_threshold_backward_15,"",@"SHT_CUDA_INFO"
	.sectionflags	@""
	.align	4


	//----- nvinfo : EIATTR_CUDA_API_VERSION
	.align		4
        /*0000*/ 	.byte	0x04, 0x37
        /*0002*/ 	.short	(.L_11 - .L_10)
.L_10:
        /*0004*/ 	.word	0x0000007c


	//----- nvinfo : EIATTR_KPARAM_INFO
	.align		4
.L_11:
        /*0008*/ 	.byte	0x04, 0x17
        /*000a*/ 	.short	(.L_13 - .L_12)
.L_12:
        /*000c*/ 	.word	0x00000000
        /*0010*/ 	.short	0x0008
        /*0012*/ 	.short	0x003c
        /*0014*/ 	.byte	0x00, 0xf0, 0x11, 0x00


	//----- nvinfo : EIATTR_KPARAM_INFO
	.align		4
.L_13:
        /*0018*/ 	.byte	0x04, 0x17
        /*001a*/ 	.short	(.L_15 - .L_14)
.L_14:
        /*001c*/ 	.word	0x00000000
        /*0020*/ 	.short	0x0007
        /*0022*/ 	.short	0x0038
        /*0024*/ 	.byte	0x00, 0xf0, 0x11, 0x00


	//----- nvinfo : EIATTR_KPARAM_INFO
	.align		4
.L_15:
        /*0028*/ 	.byte	0x04, 0x17
        /*002a*/ 	.short	(.L_17 - .L_16)
.L_16:
        /*002c*/ 	.word	0x00000000
        /*0030*/ 	.short	0x0006
        /*0032*/ 	.short	0x0030
        /*0034*/ 	.byte	0x00, 0xf4, 0x21, 0x00


	//----- nvinfo : EIATTR_KPARAM_INFO
	.align		4
.L_17:
        /*0038*/ 	.byte	0x04, 0x17
        /*003a*/ 	.short	(.L_19 - .L_18)
.L_18:
        /*003c*/ 	.word	0x00000000
        /*0040*/ 	.short	0x0005
        /*0042*/ 	.short	0x0028
        /*0044*/ 	.byte	0x00, 0xf4, 0x21, 0x00


	//----- nvinfo : EIATTR_KPARAM_INFO
	.align		4
.L_19:
        /*0048*/ 	.byte	0x04, 0x17
        /*004a*/ 	.short	(.L_21 - .L_20)
.L_20:
        /*004c*/ 	.word	0x00000000
        /*0050*/ 	.short	0x0004
        /*0052*/ 	.short	0x0020
        /*0054*/ 	.byte	0x00, 0xf4, 0x21, 0x00


	//----- nvinfo : EIATTR_KPARAM_INFO
	.align		4
.L_21:
        /*0058*/ 	.byte	0x04, 0x17
        /*005a*/ 	.short	(.L_23 - .L_22)
.L_22:
        /*005c*/ 	.word	0x00000000
        /*0060*/ 	.short	0x0003
        /*0062*/ 	.short	0x0018
        /*0064*/ 	.byte	0x00, 0xf4, 0x21, 0x00


	//----- nvinfo : EIATTR_KPARAM_INFO
	.align		4
.L_23:
        /*0068*/ 	.byte	0x04, 0x17
        /*006a*/ 	.short	(.L_25 - .L_24)
.L_24:
        /*006c*/ 	.word	0x00000000
        /*0070*/ 	.short	0x0002
        /*0072*/ 	.short	0x0010
        /*0074*/ 	.byte	0x00, 0xf4, 0x21, 0x00


	//----- nvinfo : EIATTR_KPARAM_INFO
	.align		4
.L_25:
        /*0078*/ 	.byte	0x04, 0x17
        /*007a*/ 	.short	(.L_27 - .L_26)
.L_26:
        /*007c*/ 	.word	0x00000000
        /*0080*/ 	.short	0x0001
        /*0082*/ 	.short	0x0008
        /*0084*/ 	.byte	0x00, 0xf4, 0x21, 0x00


	//----- nvinfo : EIATTR_KPARAM_INFO
	.align		4
.L_27:
        /*0088*/ 	.byte	0x04, 0x17
        /*008a*/ 	.short	(.L_29 - .L_28)
.L_28:
        /*008c*/ 	.word	0x00000000
        /*0090*/ 	.short	0x0000
        /*0092*/ 	.short	0x0000
        /*0094*/ 	.byte	0x00, 0xf4, 0x21, 0x00


	//----- nvinfo : EIATTR_SPARSE_MMA_MASK
	.align		4
.L_29:
        /*0098*/ 	.byte	0x03, 0x50
        /*009a*/ 	.short	0x0000


	//----- nvinfo : EIATTR_MAXREG_COUNT
	.align		4
        /*009c*/ 	.byte	0x03, 0x1b
        /*009e*/ 	.short	0x00ff


	//----- nvinfo : EIATTR_EXIT_INSTR_OFFSETS
	.align		4
        /*00a0*/ 	.byte	0x04, 0x1c
        /*00a2*/ 	.short	(.L_31 - .L_30)


	//   ....[0]....
.L_30:
        /*00a4*/ 	.word	0x00000950


	//   ....[1]....
        /*00a8*/ 	.word	0x00000970


	//----- nvinfo : EIATTR_REQNTID
	.align		4
.L_31:
        /*00ac*/ 	.byte	0x04, 0x10
        /*00ae*/ 	.short	(.L_33 - .L_32)
.L_32:
        /*00b0*/ 	.word	0x00000080
        /*00b4*/ 	.word	0x00000001
        /*00b8*/ 	.word	0x00000001


	//----- nvinfo : EIATTR_CBANK_PARAM_SIZE
	.align		4
.L_33:
        /*00bc*/ 	.byte	0x03, 0x19
        /*00be*/ 	.short	0x0040


	//----- nvinfo : EIATTR_PARAM_CBANK
	.align		4
        /*00c0*/ 	.byte	0x04, 0x0a
        /*00c2*/ 	.short	(.L_35 - .L_34)
	.align		4
.L_34:
        /*00c4*/ 	.word	index@(.nv.constant0.triton_poi_fused__native_batch_norm_legit_no_training_relu_threshold_backward_15)
        /*00c8*/ 	.short	0x0210
        /*00ca*/ 	.short	0x0040


	//----- nvinfo : EIATTR_SW_WAR
	.align		4
.L_35:
        /*00cc*/ 	.byte	0x04, 0x36
        /*00ce*/ 	.short	(.L_37 - .L_36)
.L_36:
        /*00d0*/ 	.word	0x00000008
.L_37:


//--------------------- .nv.callgraph             --------------------------
	.section	.nv.callgraph,"",@"SHT_CUDA_CALLGRAPH"
	.align	4
	.sectionentsize	8
	.align		4
        /*0000*/ 	.word	0x00000000
	.align		4
        /*0004*/ 	.word	0xffffffff
	.align		4
        /*0008*/ 	.word	0x00000000
	.align		4
        /*000c*/ 	.word	0xfffffffe
	.align		4
        /*0010*/ 	.word	0x00000000
	.align		4
        /*0014*/ 	.word	0xfffffffd
	.align		4
        /*0018*/ 	.word	0x00000000
	.align		4
        /*001c*/ 	.word	0xfffffffc


//--------------------- .nv.constant4             --------------------------
	.section	.nv.constant4,"a",@progbits
	.align	8
	.align		8
.nv.constant4:
        /*0000*/ 	.dword	_$_str
	.align		8
        /*0008*/ 	.dword	_$_str_$_2


//--------------------- .text.triton_poi_fused__native_batch_norm_legit_no_training_relu_threshold_backward_15 --------------------------
	.section	.text.triton_poi_fused__native_batch_norm_legit_no_training_relu_threshold_backward_15,"ax",@progbits
	.sectionflags	@"SHF_BARRIERS=1"
	.align	128
        .global         triton_poi_fused__native_batch_norm_legit_no_training_relu_threshold_backward_15
        .type           triton_poi_fused__native_batch_norm_legit_no_training_relu_threshold_backward_15,@function
        .size           triton_poi_fused__native_batch_norm_legit_no_training_relu_threshold_backward_15,(.L_x_1 - triton_poi_fused__native_batch_norm_legit_no_training_relu_threshold_backward_15)
        .other          triton_poi_fused__native_batch_norm_legit_no_training_relu_threshold_backward_15,@"STO_CUDA_ENTRY STV_DEFAULT"
triton_poi_fused__native_batch_norm_legit_no_training_relu_threshold_backward_15:
.text.triton_poi_fused__native_batch_norm_legit_no_training_relu_threshold_backward_15:
[----:B------:R-:W0:Y:S01]  /*0000*/  LDC R1, c[0x0][0x28] ;  /* 0x00000a00ff017b82 */ /* 0x000e220000000800 */
[----:B------:R-:W1:Y:S07]  /*0010*/  S2R R0, SR_TID.X ;  /* 0x0000000000007919 */ /* 0x000e6e0000002100 */
[----:B------:R-:W2:Y:S01]  /*0020*/  LDC.64 R4, c[0x0][0x220] ;  /* 0x00008800ff047b82 */ /* 0x000ea20000000a00 */
[----:B------:R-:W-:Y:S01]  /*0030*/  ULDC.64 UR6, c[0x0][0x208] ;  /* 0x0000820000067ab9 */ /* 0x000fe20000000a00 */
[----:B------:R-:W3:Y:S01]  /*0040*/  S2R R6, SR_CTAID.Y ;  /* 0x0000000000067919 */ /* 0x000ee20000002600 */
[----:B------:R-:W4:Y:S05]  /*0050*/  S2R R24, SR_CTAID.X ;  /* 0x0000000000187919 */ /* 0x000f2a0000002500 */
[----:B------:R-:W5:Y:S08]  /*0060*/  LDC.64 R14, c[0x0][0x218] ;  /* 0x00008600ff0e7b82 */ /* 0x000f700000000a00 */
[----:B------:R-:W4:Y:S01]  /*0070*/  LDC.64 R12, c[0x0][0x210] ;  /* 0x00008400ff0c7b82 */ /* 0x000f220000000a00 */
[----:B------:R-:W-:-:S07]  /*0080*/  CS2R R10, SRZ ;  /* 0x00000000000a7805 */ /* 0x000fce000001ff00 */
[----:B------:R-:W5:Y:S01]  /*0090*/  LDC.64 R16, c[0x0][0x228] ;  /* 0x00008a00ff107b82 */ /* 0x000f620000000a00 */
[----:B-1----:R-:W-:-:S07]  /*00a0*/  IMAD.SHL.U32 R2, R0, 0x4, RZ ;  /* 0x0000000400027824 */ /* 0x002fce00078e00ff */
[----:B------:R-:W1:Y:S01]  /*00b0*/  LDC.64 R18, c[0x0][0x230] ;  /* 0x00008c00ff127b82 */ /* 0x000e620000000a00 */
[----:B---3--:R-:W-:Y:S01]  /*00c0*/  IMAD.SHL.U32 R3, R6, 0x200, RZ ;  /* 0x0000020006037824 */ /* 0x008fe200078e00ff */
[----:B------:R-:W-:Y:S02]  /*00d0*/  SHF.R.S32.HI R6, RZ, 0x16, R6 ;  /* 0x00000016ff067819 */ /* 0x000fe40000011406 */
[----:B------:R-:W-:Y:S02]  /*00e0*/  LOP3.LUT R2, R2, 0x1fc, RZ, 0xc0, !PT ;  /* 0x000001fc02027812 */ /* 0x000fe400078ec0ff */
[----:B------:R-:W-:Y:S02]  /*00f0*/  SGXT R6, R6, 0x1 ;  /* 0x000000010606781a */ /* 0x000fe40000000200 */
[----:B------:R-:W-:-:S04]  /*0100*/  LOP3.LUT R21, R3, R2, RZ, 0xfc, !PT ;  /* 0x0000000203157212 */ /* 0x000fc800078efcff */
[----:B------:R-:W-:-:S04]  /*0110*/  LEA.HI R8, R6, R21, RZ, 0x8 ;  /* 0x0000001506087211 */ /* 0x000fc800078f40ff */
[----:B------:R-:W-:-:S05]  /*0120*/  LOP3.LUT R6, R8, 0xffffff00, RZ, 0xc0, !PT ;  /* 0xffffff0008067812 */ /* 0x000fca00078ec0ff */
[----:B------:R-:W-:-:S04]  /*0130*/  IMAD.IADD R21, R21, 0x1, -R6 ;  /* 0x0000000115157824 */ /* 0x000fc800078e0a06 */
[----:B--2---:R-:W-:-:S06]  /*0140*/  IMAD.WIDE R4, R21, 0x4, R4 ;  /* 0x0000000415047825 */ /* 0x004fcc00078e0204 */
[----:B------:R-:W2:Y:S01]  /*0150*/  LDG.E.EL.128 R4, desc[UR6][R4.64] ;  /* 0x0000000604047981 */ /* 0x000ea2000c2e1d00 */
[----:B------:R-:W-:Y:S01]  /*0160*/  IMAD.SHL.U32 R8, R8, 0x40, RZ ;  /* 0x0000004008087824 */ /* 0x000fe200078e00ff */
[C---:B----4-:R-:W-:Y:S01]  /*0170*/  ISETP.GE.AND P0, PT, R24.reuse, 0x40, PT ;  /* 0x000000401800780c */ /* 0x050fe20003f06270 */
[----:B------:R-:W-:Y:S02]  /*0180*/  IMAD R25, R24, 0x100, R21 ;  /* 0x0000010018197824 */ /* 0x000fe400078e0215 */
[----:B-----5:R-:W-:Y:S01]  /*0190*/  IMAD.WIDE R14, R21, 0x4, R14 ;  /* 0x00000004150e7825 */ /* 0x020fe200078e020e */
[----:B------:R-:W-:-:S05]  /*01a0*/  LOP3.LUT R8, R8, 0xffffc000, RZ, 0xc0, !PT ;  /* 0xffffc00008087812 */ /* 0x000fca00078ec0ff */
[----:B------:R-:W-:Y:S01]  /*01b0*/  IMAD.IADD R25, R25, 0x1, R8 ;  /* 0x0000000119197824 */ /* 0x000fe200078e0208 */
[----:B------:R-:W-:-:S03]  /*01c0*/  CS2R R8, SRZ ;  /* 0x0000000000087805 */ /* 0x000fc6000001ff00 */
[----:B0-----:R-:W-:Y:S02]  /*01d0*/  IMAD.WIDE R26, R25, 0x4, R12 ;  /* 0x00000004191a7825 */ /* 0x001fe400078e020c */
[----:B------:R-:W3:Y:S04]  /*01e0*/  LDG.E.EL.128 R12, desc[UR6][R14.64] ;  /* 0x000000060e0c7981 */ /* 0x000ee8000c2e1d00 */
[----:B------:R0:W3:Y:S01]  /*01f0*/  @!P0 LDG.E.EL.128 R8, desc[UR6][R26.64] ;  /* 0x000000061a088981 */ /* 0x0000e2000c2e1d00 */
[----:B------:R-:W-:-:S04]  /*0200*/  IMAD.WIDE R16, R21, 0x4, R16 ;  /* 0x0000000415107825 */ /* 0x000fc800078e0210 */
[----:B-1----:R-:W-:Y:S02]  /*0210*/  IMAD.WIDE R20, R21, 0x4, R18 ;  /* 0x0000000415147825 */ /* 0x002fe400078e0212 */
[----:B------:R-:W4:Y:S04]  /*0220*/  LDG.E.EL.128 R16, desc[UR6][R16.64] ;  /* 0x0000000610107981 */ /* 0x000f28000c2e1d00 */
[----:B------:R-:W4:Y:S01]  /*0230*/  LDG.E.EL.128 R20, desc[UR6][R20.64] ;  /* 0x0000000614147981 */ /* 0x000f22000c2e1d00 */
[----:B0-----:R-:W-:Y:S01]  /*0240*/  IMAD.MOV.U32 R26, RZ, RZ, 0x3e800000 ;  /* 0x3e800000ff1a7424 */ /* 0x001fe200078e00ff */
[----:B------:R-:W0:Y:S01]  /*0250*/  S2UR UR5, SR_CgaCtaId ;  /* 0x00000000000579c3 */ /* 0x000e220000008800 */
[----:B------:R-:W-:Y:S02]  /*0260*/  UMOV UR4, 0x400 ;  /* 0x0000040000047882 */ /* 0x000fe40000000000 */
[----:B0-----:R-:W-:Y:S01]  /*0270*/  UPRMT UR4, UR5, 0x654, UR4 ;  /* 0x0000065405047896 */ /* 0x001fe20008000004 */
[----:B--2---:R-:W-:Y:S01]  /*0280*/  FADD R4, R4, 9.9999997473787516356e-06 ;  /* 0x3727c5ac04047421 */ /* 0x004fe20000000000 */
[----:B------:R-:W-:Y:S01]  /*0290*/  FADD R5, R5, 9.9999997473787516356e-06 ;  /* 0x3727c5ac05057421 */ /* 0x000fe20000000000 */
[----:B------:R-:W-:Y:S01]  /*02a0*/  FADD R6, R6, 9.9999997473787516356e-06 ;  /* 0x3727c5ac06067421 */ /* 0x000fe20000000000 */
[----:B------:R-:W-:-:S03]  /*02b0*/  FADD R7, R7, 9.9999997473787516356e-06 ;  /* 0x3727c5ac07077421 */ /* 0x000fc60000000000 */
[----:B------:R-:W0:Y:S08]  /*02c0*/  MUFU.SQRT R4, R4 ;  /* 0x0000000400047308 */ /* 0x000e300000002000 */
[----:B------:R-:W1:Y:S01]  /*02d0*/  MUFU.SQRT R5, R5 ;  /* 0x0000000500057308 */ /* 0x000e620000002000 */
[----:B0-----:R-:W-:-:S07]  /*02e0*/  FSETP.GT.AND P6, PT, R4, 8.50705917302346158658e+37, PT ;  /* 0x7e8000000400780b */ /* 0x001fce0003fc4000 */
[----:B------:R-:W0:Y:S01]  /*02f0*/  MUFU.SQRT R6, R6 ;  /* 0x0000000600067308 */ /* 0x000e220000002000 */
[----:B------:R-:W-:Y:S01]  /*0300*/  FSETP.GEU.AND P1, PT, R4, 1.175494350822287508e-38, PT ;  /* 0x008000000400780b */ /* 0x000fe20003f2e000 */
[----:B---3--:R-:W-:Y:S01]  /*0310*/  FADD R11, -R15, R11 ;  /* 0x0000000b0f0b7221 */ /* 0x008fe20000000100 */
[----:B------:R-:W-:Y:S01]  /*0320*/  FSEL R15, R26, 1, P6 ;  /* 0x3f8000001a0f7808 */ /* 0x000fe20003000000 */
[----:B------:R-:W-:Y:S01]  /*0330*/  FADD R9, -R13, R9 ;  /* 0x000000090d097221 */ /* 0x000fe20000000100 */
[----:B------:R-:W-:Y:S01]  /*0340*/  FADD R8, -R12, R8 ;  /* 0x000000080c087221 */ /* 0x000fe20000000100 */
[----:B------:R-:W-:Y:S01]  /*0350*/  FADD R10, -R14, R10 ;  /* 0x0000000a0e0a7221 */ /* 0x000fe20000000100 */
[C---:B-1----:R-:W-:Y:S01]  /*0360*/  FSETP.GT.AND P2, PT, R5.reuse, 8.50705917302346158658e+37, PT ;  /* 0x7e8000000500780b */ /* 0x042fe20003f44000 */
[----:B------:R-:W1:Y:S01]  /*0370*/  MUFU.SQRT R7, R7 ;  /* 0x0000000700077308 */ /* 0x000e620000002000 */
[----:B------:R-:W-:Y:S02]  /*0380*/  FSETP.GEU.AND P3, PT, R5, 1.175494350822287508e-38, PT ;  /* 0x008000000500780b */ /* 0x000fe40003f6e000 */
[----:B------:R-:W-:Y:S01]  /*0390*/  FSEL R12, R26, 1, P2 ;  /* 0x3f8000001a0c7808 */ /* 0x000fe20001000000 */
[----:B------:R-:W-:-:S02]  /*03a0*/  @P6 FMUL R4, R4, 0.25 ;  /* 0x3e80000004046820 */ /* 0x000fc40000400000 */
[----:B------:R-:W-:Y:S01]  /*03b0*/  @!P1 FMUL R15, R15, 16777216 ;  /* 0x4b8000000f0f9820 */ /* 0x000fe20000400000 */
[----:B0-----:R-:W-:Y:S01]  /*03c0*/  FSETP.GT.AND P4, PT, R6, 8.50705917302346158658e+37, PT ;  /* 0x7e8000000600780b */ /* 0x001fe20003f84000 */
[----:B------:R-:W-:Y:S01]  /*03d0*/  @!P1 FMUL R4, R4, 16777216 ;  /* 0x4b80000004049820 */ /* 0x000fe20000400000 */
[----:B------:R-:W-:Y:S02]  /*03e0*/  FSETP.GEU.AND P5, PT, R6, 1.175494350822287508e-38, PT ;  /* 0x008000000600780b */ /* 0x000fe40003fae000 */
[----:B------:R-:W-:Y:S01]  /*03f0*/  FSEL R13, R26, 1, P4 ;  /* 0x3f8000001a0d7808 */ /* 0x000fe20002000000 */
[----:B------:R-:W-:Y:S02]  /*0400*/  @P2 FMUL R5, R5, 0.25 ;  /* 0x3e80000005052820 */ /* 0x000fe40000400000 */
[----:B------:R-:W0:Y:S01]  /*0410*/  MUFU.RCP R4, R4 ;  /* 0x0000000400047308 */ /* 0x000e220000001000 */
[----:B-1----:R-:W-:Y:S01]  /*0420*/  FSETP.GT.AND P6, PT, R7, 8.50705917302346158658e+37, PT ;  /* 0x7e8000000700780b */ /* 0x002fe20003fc4000 */
[----:B------:R-:W-:Y:S01]  /*0430*/  @!P3 FMUL R5, R5, 16777216 ;  /* 0x4b8000000505b820 */ /* 0x000fe20000400000 */
[----:B------:R-:W-:Y:S01]  /*0440*/  FSETP.GEU.AND P1, PT, R7, 1.175494350822287508e-38, PT ;  /* 0x008000000700780b */ /* 0x000fe20003f2e000 */
[----:B------:R-:W-:Y:S01]  /*0450*/  @!P3 FMUL R12, R12, 16777216 ;  /* 0x4b8000000c0cb820 */ /* 0x000fe20000400000 */
[----:B------:R-:W-:Y:S01]  /*0460*/  FSEL R26, R26, 1, P6 ;  /* 0x3f8000001a1a7808 */ /* 0x000fe20003000000 */
[----:B------:R-:W-:-:S02]  /*0470*/  @P4 FMUL R6, R6, 0.25 ;  /* 0x3e80000006064820 */ /* 0x000fc40000400000 */
[----:B------:R-:W1:Y:S01]  /*0480*/  MUFU.RCP R5, R5 ;  /* 0x0000000500057308 */ /* 0x000e620000001000 */
[----:B------:R-:W-:Y:S01]  /*0490*/  @!P5 FMUL R13, R13, 16777216 ;  /* 0x4b8000000d0dd820 */ /* 0x000fe20000400000 */
[----:B------:R-:W-:-:S04]  /*04a0*/  @!P5 FMUL R6, R6, 16777216 ;  /* 0x4b8000000606d820 */ /* 0x000fc80000400000 */
[----:B------:R-:W-:Y:S01]  /*04b0*/  @P6 FMUL R7, R7, 0.25 ;  /* 0x3e80000007076820 */ /* 0x000fe20000400000 */
[----:B0-----:R-:W-:Y:S01]  /*04c0*/  FMUL R15, R4, R15 ;  /* 0x0000000f040f7220 */ /* 0x001fe20000400000 */
[----:B------:R-:W0:Y:S01]  /*04d0*/  MUFU.RCP R6, R6 ;  /* 0x0000000600067308 */ /* 0x000e220000001000 */
[----:B------:R-:W-:Y:S01]  /*04e0*/  @!P1 FMUL R26, R26, 16777216 ;  /* 0x4b8000001a1a9820 */ /* 0x000fe20000400000 */
[----:B------:R-:W-:Y:S01]  /*04f0*/  @!P1 FMUL R7, R7, 16777216 ;  /* 0x4b80000007079820 */ /* 0x000fe20000400000 */
[----:B------:R-:W-:Y:S01]  /*0500*/  FMUL R15, R15, R8 ;  /* 0x000000080f0f7220 */ /* 0x000fe20000400000 */
[----:B-1----:R-:W-:-:S04]  /*0510*/  FMUL R12, R5, R12 ;  /* 0x0000000c050c7220 */ /* 0x002fc80000400000 */
[----:B------:R-:W1:Y:S01]  /*0520*/  MUFU.RCP R7, R7 ;  /* 0x0000000700077308 */ /* 0x000e620000001000 */
[----:B----4-:R-:W-:Y:S01]  /*0530*/  FFMA R15, R16, R15, R20 ;  /* 0x0000000f100f7223 */ /* 0x010fe20000000014 */
[----:B------:R-:W-:-:S04]  /*0540*/  FMUL R12, R12, R9 ;  /* 0x000000090c0c7220 */ /* 0x000fc80000400000 */
[----:B------:R-:W-:Y:S01]  /*0550*/  FSETP.GEU.AND P1, PT, R15, RZ, PT ;  /* 0x000000ff0f00720b */ /* 0x000fe20003f2e000 */
[----:B0-----:R-:W-:Y:S01]  /*0560*/  FMUL R13, R6, R13 ;  /* 0x0000000d060d7220 */ /* 0x001fe20000400000 */
[----:B------:R-:W-:Y:S02]  /*0570*/  FFMA R12, R17, R12, R21 ;  /* 0x0000000c110c7223 */ /* 0x000fe40000000015 */
[----:B------:R-:W-:Y:S01]  /*0580*/  FSEL R20, R15, RZ, P1 ;  /* 0x000000ff0f147208 */ /* 0x000fe20000800000 */
[----:B------:R-:W-:Y:S01]  /*0590*/  FMUL R13, R13, R10 ;  /* 0x0000000a0d0d7220 */ /* 0x000fe20000400000 */
[----:B------:R-:W-:Y:S02]  /*05a0*/  LOP3.LUT R10, R0, 0x7f, RZ, 0xc0, !PT ;  /* 0x0000007f000a7812 */ /* 0x000fe400078ec0ff */
[----:B------:R-:W-:Y:S01]  /*05b0*/  FSETP.GEU.AND P2, PT, R12, RZ, PT ;  /* 0x000000ff0c00720b */ /* 0x000fe20003f4e000 */
[----:B-1----:R-:W-:Y:S01]  /*05c0*/  FMUL R26, R7, R26 ;  /* 0x0000001a071a7220 */ /* 0x002fe20000400000 */
[----:B------:R-:W-:Y:S01]  /*05d0*/  FFMA R13, R18, R13, R22 ;  /* 0x0000000d120d7223 */ /* 0x000fe20000000016 */
[----:B------:R-:W-:-:S02]  /*05e0*/  LEA R7, R2, UR4, 0x3 ;  /* 0x0000000402077c11 */ /* 0x000fc4000f8e18ff */
[----:B------:R-:W-:Y:S01]  /*05f0*/  FMUL R26, R26, R11 ;  /* 0x0000000b1a1a7220 */ /* 0x000fe20000400000 */
[----:B------:R-:W-:Y:S02]  /*0600*/  FSEL R18, R12, RZ, P2 ;  /* 0x000000ff0c127208 */ /* 0x000fe40001000000 */
[----:B------:R-:W-:Y:S01]  /*0610*/  FSETP.GEU.AND P3, PT, R13, RZ, PT ;  /* 0x000000ff0d00720b */ /* 0x000fe20003f6e000 */
[----:B------:R-:W-:Y:S01]  /*0620*/  FFMA R19, R19, R26, R23 ;  /* 0x0000001a13137223 */ /* 0x000fe20000000017 */
[----:B------:R-:W-:Y:S01]  /*0630*/  STS [R7], R20 ;  /* 0x0000001407007388 */ /* 0x000fe20000000800 */
[----:B------:R-:W-:Y:S02]  /*0640*/  LOP3.LUT R5, R10, 0x80, RZ, 0xfc, !PT ;  /* 0x000000800a057812 */ /* 0x000fe400078efcff */
[----:B------:R-:W-:Y:S01]  /*0650*/  FSEL R16, R13, RZ, P3 ;  /* 0x000000ff0d107208 */ /* 0x000fe20001800000 */
[----:B------:R-:W-:Y:S01]  /*0660*/  STS [R7+0x8], R18 ;  /* 0x0000081207007388 */ /* 0x000fe20000000800 */
[----:B------:R-:W-:-:S02]  /*0670*/  FSETP.GEU.AND P4, PT, R19, RZ, PT ;  /* 0x000000ff1300720b */ /* 0x000fc40003f8e000 */
[C---:B------:R-:W-:Y:S01]  /*0680*/  LOP3.LUT R4, R10.reuse, 0x100, RZ, 0xfc, !PT ;  /* 0x000001000a047812 */ /* 0x040fe200078efcff */
[----:B------:R-:W-:Y:S01]  /*0690*/  STS [R7+0x10], R16 ;  /* 0x0000101007007388 */ /* 0x000fe20000000800 */
[----:B------:R-:W-:Y:S02]  /*06a0*/  FSEL R14, R19, RZ, P4 ;  /* 0x000000ff130e7208 */ /* 0x000fe40002000000 */
[C---:B------:R-:W-:Y:S02]  /*06b0*/  LOP3.LUT R2, R10.reuse, 0x180, RZ, 0xfc, !PT ;  /* 0x000001800a027812 */ /* 0x040fe400078efcff */
[----:B------:R-:W-:Y:S01]  /*06c0*/  LEA R12, R10, UR4, 0x3 ;  /* 0x000000040a0c7c11 */ /* 0x000fe2000f8e18ff */
[----:B------:R0:W-:Y:S01]  /*06d0*/  STS [R7+0x18], R14 ;  /* 0x0000180e07007388 */ /* 0x0001e20000000800 */
[----:B------:R-:W-:Y:S02]  /*06e0*/  LEA R6, R5, UR4, 0x3 ;  /* 0x0000000405067c11 */ /* 0x000fe4000f8e18ff */
[----:B------:R-:W-:Y:S01]  /*06f0*/  LEA R13, R4, UR4, 0x3 ;  /* 0x00000004040d7c11 */ /* 0x000fe2000f8e18ff */
[----:B------:R-:W-:Y:S01]  /*0700*/  BAR.SYNC.DEFER_BLOCKING 0x0 ;  /* 0x0000000000007b1d */ /* 0x000fe20000010000 */
[----:B------:R-:W-:-:S02]  /*0710*/  LEA R8, R2, UR4, 0x3 ;  /* 0x0000000402087c11 */ /* 0x000fc4000f8e18ff */
[----:B------:R-:W-:Y:S02]  /*0720*/  FSETP.GTU.AND P1, PT, R20, RZ, PT ;  /* 0x000000ff1400720b */ /* 0x000fe40003f2c000 */
[----:B------:R-:W-:-:S03]  /*0730*/  FSETP.GTU.AND P2, PT, R18, RZ, PT ;  /* 0x000000ff1200720b */ /* 0x000fc60003f4c000 */
[----:B------:R-:W1:Y:S01]  /*0740*/  LDC.64 R4, c[0x0][0x238] ;  /* 0x00008e00ff047b82 */ /* 0x000e620000000a00 */
[----:B------:R-:W-:Y:S01]  /*0750*/  FSETP.GTU.AND P4, PT, R14, RZ, PT ;  /* 0x000000ff0e00720b */ /* 0x000fe20003f8c000 */
[----:B------:R-:W-:Y:S01]  /*0760*/  ULDC.64 UR4, c[0x0][0x240] ;  /* 0x0000900000047ab9 */ /* 0x000fe20000000a00 */
[----:B------:R-:W-:Y:S02]  /*0770*/  FSETP.GTU.AND P3, PT, R16, RZ, PT ;  /* 0x000000ff1000720b */ /* 0x000fe40003f6c000 */
[----:B------:R-:W-:Y:S02]  /*0780*/  LOP3.LUT R11, R3, 0x100, R10, 0xfe, !PT ;  /* 0x00000100030b7812 */ /* 0x000fe400078efe0a */
[----:B------:R-:W-:Y:S02]  /*0790*/  LOP3.LUT R9, R3, 0x180, R10, 0xfe, !PT ;  /* 0x0000018003097812 */ /* 0x000fe400078efe0a */
[----:B------:R-:W-:Y:S02]  /*07a0*/  SEL R15, RZ, 0x1, P3 ;  /* 0x00000001ff0f7807 */ /* 0x000fe40001800000 */
[----:B0-----:R-:W-:Y:S01]  /*07b0*/  SEL R14, RZ, 0x1, P2 ;  /* 0x00000001ff0e7807 */ /* 0x001fe20001000000 */
[----:B------:R-:W-:Y:S01]  /*07c0*/  IMAD R9, R9, 0x40, R24 ;  /* 0x0000004009097824 */ /* 0x000fe200078e0218 */
[----:B------:R-:W-:-:S02]  /*07d0*/  SEL R17, RZ, 0x1, P1 ;  /* 0x00000001ff117807 */ /* 0x000fc40000800000 */
[----:B------:R-:W-:Y:S02]  /*07e0*/  IADD3 R16, P1, R25, UR4, RZ ;  /* 0x0000000419107c10 */ /* 0x000fe4000ff3e0ff */
[----:B------:R-:W-:Y:S01]  /*07f0*/  PRMT R17, R17, 0x3340, R14 ;  /* 0x0000334011117816 */ /* 0x000fe2000000000e */
[----:B------:R0:W2:Y:S04]  /*0800*/  LDS R2, [R12] ;  /* 0x000000000c027984 */ /* 0x0000a80000000800 */
[----:B------:R-:W3:Y:S04]  /*0810*/  LDS R6, [R6] ;  /* 0x0000000006067984 */ /* 0x000ee80000000800 */
[----:B------:R4:W5:Y:S01]  /*0820*/  LDS R7, [R13] ;  /* 0x000000000d077984 */ /* 0x0009620000000800 */
[----:B0-----:R-:W-:-:S03]  /*0830*/  SEL R12, RZ, 0x1, P4 ;  /* 0x00000001ff0c7807 */ /* 0x001fc60002000000 */
[----:B------:R-:W0:Y:S01]  /*0840*/  LDS R8, [R8] ;  /* 0x0000000008087984 */ /* 0x000e220000000800 */
[----:B------:R-:W-:Y:S01]  /*0850*/  PRMT R12, R15, 0x3340, R12 ;  /* 0x000033400f0c7816 */ /* 0x000fe2000000000c */
[----:B------:R-:W-:Y:S01]  /*0860*/  IMAD R15, R11, 0x40, R24 ;  /* 0x000000400b0f7824 */ /* 0x000fe200078e0218 */
[----:B----4-:R-:W-:Y:S02]  /*0870*/  LOP3.LUT R13, R3, 0x80, R10, 0xfe, !PT ;  /* 0x00000080030d7812 */ /* 0x010fe400078efe0a */
[----:B------:R-:W-:Y:S01]  /*0880*/  LOP3.LUT R3, R3, 0x7f, R0, 0xf8, !PT ;  /* 0x0000007f03037812 */ /* 0x000fe200078ef800 */
[----:B-1----:R-:W-:Y:S01]  /*0890*/  IMAD.WIDE R14, R15, 0x4, R4 ;  /* 0x000000040f0e7825 */ /* 0x002fe200078e0204 */
[----:B------:R-:W-:Y:S02]  /*08a0*/  PRMT R19, R17, 0x5410, R12 ;  /* 0x0000541011137816 */ /* 0x000fe4000000000c */
[----:B------:R-:W-:Y:S01]  /*08b0*/  LEA.HI.X.SX32 R17, R25, UR5, 0x1, P1 ;  /* 0x0000000519117c11 */ /* 0x000fe200088f0eff */
[----:B------:R-:W-:-:S02]  /*08c0*/  IMAD R3, R3, 0x40, R24 ;  /* 0x0000004003037824 */ /* 0x000fc400078e0218 */
[----:B------:R-:W-:Y:S02]  /*08d0*/  IMAD R13, R13, 0x40, R24 ;  /* 0x000000400d0d7824 */ /* 0x000fe400078e0218 */
[----:B------:R-:W-:-:S04]  /*08e0*/  IMAD.WIDE R10, R3, 0x4, R4 ;  /* 0x00000004030a7825 */ /* 0x000fc800078e0204 */
[----:B------:R-:W-:-:S04]  /*08f0*/  IMAD.WIDE R12, R13, 0x4, R4 ;  /* 0x000000040d0c7825 */ /* 0x000fc800078e0204 */
[----:B------:R-:W-:Y:S01]  /*0900*/  IMAD.WIDE R4, R9, 0x4, R4 ;  /* 0x0000000409047825 */ /* 0x000fe200078e0204 */
[----:B--2---:R1:W-:Y:S04]  /*0910*/  @!P0 STG.E desc[UR6][R10.64], R2 ;  /* 0x000000020a008986 */ /* 0x0043e8000c101906 */
[----:B---3--:R1:W-:Y:S04]  /*0920*/  @!P0 STG.E desc[UR6][R12.64], R6 ;  /* 0x000000060c008986 */ /* 0x0083e8000c101906 */
[----:B-----5:R1:W-:Y:S04]  /*0930*/  @!P0 STG.E desc[UR6][R14.64], R7 ;  /* 0x000000070e008986 */ /* 0x0203e8000c101906 */
[----:B0-----:R1:W-:Y:S01]  /*0940*/  @!P0 STG.E desc[UR6][R4.64], R8 ;  /* 0x0000000804008986 */ /* 0x0013e2000c101906 */
[----:B------:R-:W-:Y:S05]  /*0950*/  @P0 EXIT ;  /* 0x000000000000094d */ /* 0x000fea0003800000 */
[----:B------:R-:W-:Y:S01]  /*0960*/  STG.E desc[UR6][R16.64], R19 ;  /* 0x0000001310007986 */ /* 0x000fe2000c101906 */
[----:B------:R-:W-:Y:S05]  /*0970*/  EXIT ;  /* 0x000000000000794d */ /* 0x000fea0003800000 */
.L_x_0:
[----:B------:R-:W-:-:S00]  /*0980*/  BRA `(.L_x_0) ;  /* 0xfffffffc00fc7947 */ /* 0x000fc0000383ffff */
[----:B------:R-:W-:-:S00]  /*0990*/  NOP ;  /* 0x0000000000007918 */ /* 0x000fc00000000000 */
        /* <DEDUP_REMOVED lines=14> */
.L_x_1:


//--------------------- .nv.global.init           --------------------------
	.section	.nv.global.init,"aw",@progbits
.nv.global.init:
	.type		_$_str,@object
	.size		_$_str,(_$_str_$_2 - _$_str)
_$_str:
        /*0000*/ 	.byte	0x5f, 0x5f, 0x43, 0x55, 0x44, 0x41, 0x5f, 0x46, 0x54, 0x5a, 0x00
	.type		_$_str_$_2,@object
	.size		_$_str_$_2,(.L_1 - _$_str_$_2)
_$_str_$_2:
        /*000b*/ 	.byte	0x5f, 0x5f, 0x43, 0x55, 0x44, 0x41, 0x5f, 0x50, 0x52, 0x45, 0x43, 0x5f, 0x53, 0x51, 0x52, 0x54
        /*001b*/ 	.byte	0x00
.L_1:


//--------------------- .nv.shared.triton_poi_fused__native_batch_norm_legit_no_training_relu_threshold_backward_15 --------------------------
	.section	.nv.shared.triton_poi_fused__native_batch_norm_legit_no_training_relu_threshold_backward_15,"aw",@nobits
	.sectionflags	@""
	.align	16
	.zero		1024


//--------------------- .nv.constant0.triton_poi_fused__native_batch_norm_legit_no_training_relu_threshold_backward_15 --------------------------
	.section	.nv.constant0.triton_poi_fused__native_batch_norm_legit_no_training_relu_threshold_backward_15,"a",@progbits
	.sectionflags	@""
	.align	4
.nv.constant0.triton_poi_fused__native_batch_norm_legit_no_training_relu_threshold_backward_15:
	.zero		592
